	.headerflags	@"EF_CUDA_TEXMODE_UNIFIED EF_CUDA_64BIT_ADDRESS EF_CUDA_ACCELERATORS EF_CUDA_SM90 EF_CUDA_VIRTUAL_SM(EF_CUDA_SM90)"
	.elftype	@"ET_EXEC"


//--------------------- .nv.info                  --------------------------
	.section	.nv.info,"",@"SHT_CUDA_INFO"
	.align	4


	//----- nvinfo : EIATTR_REGCOUNT
	.align		4
        /*0000*/ 	.byte	0x04, 0x2f
        /*0002*/ 	.short	(.L_3 - .L_2)
	.align		4
.L_2:
        /*0004*/ 	.word	index@(triton_poi_fused_add_cat_clone_mul_4)
        /*0008*/ 	.word	0x00000018


	//----- nvinfo : EIATTR_MIN_STACK_SIZE
	.align		4
.L_3:
        /*000c*/ 	.byte	0x04, 0x12
        /*000e*/ 	.short	(.L_5 - .L_4)
	.align		4
.L_4:
        /*0010*/ 	.word	index@(triton_poi_fused_add_cat_clone_mul_4)
        /*0014*/ 	.word	0x00000020


	//----- nvinfo : EIATTR_FRAME_SIZE
	.align		4
.L_5:
        /*0018*/ 	.byte	0x04, 0x11
        /*001a*/ 	.short	(.L_7 - .L_6)
	.align		4
.L_6:
        /*001c*/ 	.word	index@(triton_poi_fused_add_cat_clone_mul_4)
        /*0020*/ 	.word	0x00000020


	//----- nvinfo : EIATTR_MIN_STACK_SIZE
	.align		4
.L_7:
        /*0024*/ 	.byte	0x04, 0x12
        /*0026*/ 	.short	(.L_9 - .L_8)
	.align		4
.L_8:
        /*0028*/ 	.word	index@(triton_poi_fused_add_cat_clone_mul_4)
        /*002c*/ 	.word	0x00000020
.L_9:


//--------------------- .nv.info.triton_poi_fused_add_cat_clone_mul_4 --------------------------
	.section	.nv.info.triton_poi_fused_add_cat_clone_mul_4,"",@"SHT_CUDA_INFO"
	.sectionflags	@""
	.align	4


	//----- nvinfo : EIATTR_CUDA_API_VERSION
	.align		4
        /*0000*/ 	.byte	0x04, 0x37
        /*0002*/ 	.short	(.L_11 - .L_10)
.L_10:
        /*0004*/ 	.word	0x0000007c


	//----- nvinfo : EIATTR_KPARAM_INFO
	.align		4
.L_11:
        /*0008*/ 	.byte	0x04, 0x17
        /*000a*/ 	.short	(.L_13 - .L_12)
.L_12:
        /*000c*/ 	.word	0x00000000
        /*0010*/ 	.short	0x0005
        /*0012*/ 	.short	0x0020
        /*0014*/ 	.byte	0x00, 0xf4, 0x21, 0x00


	//----- nvinfo : EIATTR_KPARAM_INFO
	.align		4
.L_13:
        /*0018*/ 	.byte	0x04, 0x17
        /*001a*/ 	.short	(.L_15 - .L_14)
.L_14:
        /*001c*/ 	.word	0x00000000
        /*0020*/ 	.short	0x0004
        /*0022*/ 	.short	0x001c
        /*0024*/ 	.byte	0x00, 0xf0, 0x11, 0x00


	//----- nvinfo : EIATTR_KPARAM_INFO
	.align		4
.L_15:
        /*0028*/ 	.byte	0x04, 0x17
        /*002a*/ 	.short	(.L_17 - .L_16)
.L_16:
        /*002c*/ 	.word	0x00000000
        /*0030*/ 	.short	0x0003
        /*0032*/ 	.short	0x0018
        /*0034*/ 	.byte	0x00, 0xf0, 0x11, 0x00


	//----- nvinfo : EIATTR_KPARAM_INFO
	.align		4
.L_17:
        /*0038*/ 	.byte	0x04, 0x17
        /*003a*/ 	.short	(.L_19 - .L_18)
.L_18:
        /*003c*/ 	.word	0x00000000
        /*0040*/ 	.short	0x0002
        /*0042*/ 	.short	0x0010
        /*0044*/ 	.byte	0x00, 0xf4, 0x21, 0x00


	//----- nvinfo : EIATTR_KPARAM_INFO
	.align		4
.L_19:
        /*0048*/ 	.byte	0x04, 0x17
        /*004a*/ 	.short	(.L_21 - .L_20)
.L_20:
        /*004c*/ 	.word	0x00000000
        /*0050*/ 	.short	0x0001
        /*0052*/ 	.short	0x0008
        /*0054*/ 	.byte	0x00, 0xf4, 0x21, 0x00


	//----- nvinfo : EIATTR_KPARAM_INFO
	.align		4
.L_21:
        /*0058*/ 	.byte	0x04, 0x17
        /*005a*/ 	.short	(.L_23 - .L_22)
.L_22:
        /*005c*/ 	.word	0x00000000
        /*0060*/ 	.short	0x0000
        /*0062*/ 	.short	0x0000
        /*0064*/ 	.byte	0x00, 0xf4, 0x21, 0x00


	//----- nvinfo : EIATTR_SPARSE_MMA_MASK
	.align		4
.L_23:
        /*0068*/ 	.byte	0x03, 0x50
        /*006a*/ 	.short	0x0000


	//----- nvinfo : EIATTR_MAXREG_COUNT
	.align		4
        /*006c*/ 	.byte	0x03, 0x1b
        /*006e*/ 	.short	0x00ff


	//----- nvinfo : EIATTR_EXIT_INSTR_OFFSETS
	.align		4
        /*0070*/ 	.byte	0x04, 0x1c
        /*0072*/ 	.short	(.L_25 - .L_24)


	//   ....[0]....
.L_24:
        /*0074*/ 	.word	0x00000da0


	//   ....[1]....
        /*0078*/ 	.word	0x00000de0


	//----- nvinfo : EIATTR_REQNTID
	.align		4
.L_25:
        /*007c*/ 	.byte	0x04, 0x10
        /*007e*/ 	.short	(.L_27 - .L_26)
.L_26:
        /*0080*/ 	.word	0x00000100
        /*0084*/ 	.word	0x00000001
        /*0088*/ 	.word	0x00000001


	//----- nvinfo : EIATTR_CRS_STACK_SIZE
	.align		4
.L_27:
        /*008c*/ 	.byte	0x04, 0x1e
        /*008e*/ 	.short	(.L_29 - .L_28)
.L_28:
        /*0090*/ 	.word	0x00000000


	//----- nvinfo : EIATTR_CBANK_PARAM_SIZE
	.align		4
.L_29:
        /*0094*/ 	.byte	0x03, 0x19
        /*0096*/ 	.short	0x0028


	//----- nvinfo : EIATTR_PARAM_CBANK
	.align		4
        /*0098*/ 	.byte	0x04, 0x0a
        /*009a*/ 	.short	(.L_31 - .L_30)
	.align		4
.L_30:
        /*009c*/ 	.word	index@(.nv.constant0.triton_poi_fused_add_cat_clone_mul_4)
        /*00a0*/ 	.short	0x0210
        /*00a2*/ 	.short	0x0028


	//----- nvinfo : EIATTR_SW_WAR
	.align		4
.L_31:
        /*00a4*/ 	.byte	0x04, 0x36
        /*00a6*/ 	.short	(.L_33 - .L_32)
.L_32:
        /*00a8*/ 	.word	0x00000008
.L_33:


//--------------------- .nv.callgraph             --------------------------
	.section	.nv.callgraph,"",@"SHT_CUDA_CALLGRAPH"
	.align	4
	.sectionentsize	8
	.align		4
        /*0000*/ 	.word	0x00000000
	.align		4
        /*0004*/ 	.word	0xffffffff
	.align		4
        /*0008*/ 	.word	0x00000000
	.align		4
        /*000c*/ 	.word	0xfffffffe
	.align		4
        /*0010*/ 	.word	0x00000000
	.align		4
        /*0014*/ 	.word	0xfffffffd
	.align		4
        /*0018*/ 	.word	0x00000000
	.align		4
        /*001c*/ 	.word	0xfffffffc


//--------------------- .nv.constant4             --------------------------
	.section	.nv.constant4,"a",@progbits
	.align	8
	.align		8
.nv.constant4:
        /*0000*/ 	.dword	_$_str
	.align		8
        /*0008*/ 	.dword	__cudart_i2opi_f


//--------------------- .text.triton_poi_fused_add_cat_clone_mul_4 --------------------------
	.section	.text.triton_poi_fused_add_cat_clone_mul_4,"ax",@progbits
	.align	128
        .global         triton_poi_fused_add_cat_clone_mul_4
        .type           triton_poi_fused_add_cat_clone_mul_4,@function
        .size           triton_poi_fused_add_cat_clone_mul_4,(.L_x_7 - triton_poi_fused_add_cat_clone_mul_4)
        .other          triton_poi_fused_add_cat_clone_mul_4,@"STO_CUDA_ENTRY STV_DEFAULT"
triton_poi_fused_add_cat_clone_mul_4:
.text.triton_poi_fused_add_cat_clone_mul_4:
[----:B------:R-:W0:Y:S01]  /*0000*/  LDC R1, c[0x0][0x28] ;  /* 0x00000a00ff017b82 */ /* 0x000e220000000800 */
[----:B------:R-:W1:Y:S07]  /*0010*/  S2R R11, SR_TID.X ;  /* 0x00000000000b7919 */ /* 0x000e6e0000002100 */
[----:B------:R-:W2:Y:S01]  /*0020*/  LDC.64 R12, c[0x0][0x218] ;  /* 0x00008600ff0c7b82 */ /* 0x000ea20000000a00 */
[----:B------:R-:W-:Y:S01]  /*0030*/  ULDC UR6, c[0x0][0x228] ;  /* 0x00008a0000067ab9 */ /* 0x000fe20000000800 */
[----:B------:R-:W-:Y:S01]  /*0040*/  ULDC.64 UR4, c[0x0][0x208] ;  /* 0x0000820000047ab9 */ /* 0x000fe20000000a00 */
[----:B------:R-:W3:Y:S01]  /*0050*/  S2R R3, SR_CTAID.X ;  /* 0x0000000000037919 */ /* 0x000ee20000002500 */
[----:B0-----:R-:W-:-:S04]  /*0060*/  VIADD R1, R1, 0xffffffe0 ;  /* 0xffffffe001017836 */ /* 0x001fc80000000000 */
[----:B------:R-:W0:Y:S01]  /*0070*/  LDC.64 R6, c[0x0][0x210] ;  /* 0x00008400ff067b82 */ /* 0x000e220000000a00 */
[----:B-1----:R-:W-:Y:S02]  /*0080*/  LOP3.LUT R0, R11, 0x7f, RZ, 0xc0, !PT ;  /* 0x0000007f0b007812 */ /* 0x002fe400078ec0ff */
[----:B---3--:R-:W-:-:S03]  /*0090*/  SHF.R.S32.HI R2, RZ, 0x18, R3 ;  /* 0x00000018ff027819 */ /* 0x008fc60000011403 */
[----:B------:R-:W-:Y:S01]  /*00a0*/  IMAD R3, R3, 0x80, R0 ;  /* 0x0000008003037824 */ /* 0x000fe200078e0200 */
[----:B------:R-:W-:-:S04]  /*00b0*/  SGXT R0, R2, 0x1 ;  /* 0x000000010200781a */ /* 0x000fc80000000200 */
[CC--:B------:R-:W-:Y:S02]  /*00c0*/  LEA.HI R18, R0.reuse, R3.reuse, RZ, 0x7 ;  /* 0x0000000300127211 */ /* 0x0c0fe400078f38ff */
[----:B------:R-:W-:Y:S02]  /*00d0*/  LEA.HI R8, R0, R3, RZ, 0xc ;  /* 0x0000000300087211 */ /* 0x000fe400078f60ff */
[----:B------:R-:W-:Y:S02]  /*00e0*/  LOP3.LUT R2, R18, 0xffffff80, RZ, 0xc0, !PT ;  /* 0xffffff8012027812 */ /* 0x000fe400078ec0ff */
[----:B------:R-:W-:-:S03]  /*00f0*/  SHF.R.S32.HI R8, RZ, 0xc, R8 ;  /* 0x0000000cff087819 */ /* 0x000fc60000011408 */
[----:B------:R-:W-:-:S05]  /*0100*/  IMAD.IADD R9, R3, 0x1, -R2 ;  /* 0x0000000103097824 */ /* 0x000fca00078e0a02 */
[----:B------:R-:W-:-:S04]  /*0110*/  PRMT R2, R9, 0x8880, RZ ;  /* 0x0000888009027816 */ /* 0x000fc800000000ff */
[----:B------:R-:W-:-:S04]  /*0120*/  PRMT R2, R2, 0x7710, RZ ;  /* 0x0000771002027816 */ /* 0x000fc800000000ff */
[----:B------:R-:W-:-:S04]  /*0130*/  SHF.R.U32.HI R2, RZ, 0x9, R2 ;  /* 0x00000009ff027819 */ /* 0x000fc80000011602 */
[----:B------:R-:W-:-:S05]  /*0140*/  LOP3.LUT R2, R2, 0x3f, RZ, 0xc0, !PT ;  /* 0x0000003f02027812 */ /* 0x000fca00078ec0ff */
[----:B------:R-:W-:-:S05]  /*0150*/  IMAD.IADD R2, R9, 0x1, R2 ;  /* 0x0000000109027824 */ /* 0x000fca00078e0202 */
[----:B------:R-:W-:-:S05]  /*0160*/  LOP3.LUT R2, R2, 0xc0, RZ, 0xc0, !PT ;  /* 0x000000c002027812 */ /* 0x000fca00078ec0ff */
[----:B------:R-:W-:-:S05]  /*0170*/  IMAD.MOV R2, RZ, RZ, -R2 ;  /* 0x000000ffff027224 */ /* 0x000fca00078e0a02 */
[----:B------:R-:W-:-:S05]  /*0180*/  PRMT R2, R2, 0x7710, RZ ;  /* 0x0000771002027816 */ /* 0x000fca00000000ff */
[----:B------:R-:W-:-:S05]  /*0190*/  IMAD.IADD R2, R9, 0x1, R2 ;  /* 0x0000000109027824 */ /* 0x000fca00078e0202 */
[----:B------:R-:W-:-:S04]  /*01a0*/  LOP3.LUT R2, R2, 0xffff, RZ, 0xc0, !PT ;  /* 0x0000ffff02027812 */ /* 0x000fc800078ec0ff */
[----:B------:R-:W-:-:S05]  /*01b0*/  PRMT R5, R2, 0x8880, RZ ;  /* 0x0000888002057816 */ /* 0x000fca00000000ff */
[----:B------:R-:W-:-:S04]  /*01c0*/  IMAD R5, R5, UR6, R8 ;  /* 0x0000000605057c24 */ /* 0x000fc8000f8e0208 */
[----:B--2---:R-:W-:-:S06]  /*01d0*/  IMAD.WIDE R12, R5, 0x4, R12 ;  /* 0x00000004050c7825 */ /* 0x004fcc00078e020c */
[----:B------:R-:W2:Y:S01]  /*01e0*/  LDG.E.EL R12, desc[UR4][R12.64] ;  /* 0x000000040c0c7981 */ /* 0x000ea2000c2e1900 */
[----:B0-----:R-:W-:-:S05]  /*01f0*/  IMAD.WIDE R2, R3, 0x2, R6 ;  /* 0x0000000203027825 */ /* 0x001fca00078e0206 */
[----:B------:R0:W5:Y:S01]  /*0200*/  LDG.E.U16 R10, desc[UR4][R2.64] ;  /* 0x00000004020a7981 */ /* 0x000162000c1e1500 */
[----:B------:R-:W-:Y:S01]  /*0210*/  BSSY B0, `(.L_x_0) ;  /* 0x0000043000007945 */ /* 0x000fe20003800000 */
[C---:B--2---:R-:W-:Y:S01]  /*0220*/  FMUL R4, R12.reuse, 0.63661974668502807617 ;  /* 0x3f22f9830c047820 */ /* 0x044fe20000400000 */
[----:B------:R-:W-:-:S05]  /*0230*/  FADD.FTZ R14, |R12|, -RZ ;  /* 0x800000ff0c0e7221 */ /* 0x000fca0000010200 */
[----:B------:R-:W1:Y:S01]  /*0240*/  F2I.FTZ.NTZ R4, R4 ;  /* 0x0000000400047305 */ /* 0x000e620000213100 */
[C---:B------:R-:W-:Y:S02]  /*0250*/  FSETP.GE.AND P1, PT, R14.reuse, 105615, PT ;  /* 0x47ce47800e00780b */ /* 0x040fe40003f26000 */
[----:B------:R-:W-:Y:S02]  /*0260*/  FSETP.NEU.AND P2, PT, R14, +INF , PT ;  /* 0x7f8000000e00780b */ /* 0x000fe40003f4d000 */
[----:B-1----:R-:W-:Y:S02]  /*0270*/  I2FP.F32.S32 R5, R4 ;  /* 0x0000000400057245 */ /* 0x002fe40000201400 */
[----:B------:R-:W-:-:S03]  /*0280*/  MOV R16, R4 ;  /* 0x0000000400107202 */ /* 0x000fc60000000f00 */
[----:B------:R-:W-:-:S04]  /*0290*/  FFMA.FTZ R0, R5, -1.5707962512969970703, R12 ;  /* 0xbfc90fda05007823 */ /* 0x000fc8000001000c */
[----:B------:R-:W-:-:S04]  /*02a0*/  FFMA.FTZ R0, R5, -7.5497894158615963534e-08, R0 ;  /* 0xb3a2216805007823 */ /* 0x000fc80000010000 */
[----:B------:R-:W-:-:S04]  /*02b0*/  FFMA.FTZ R13, R5, -5.3903029534742383927e-15, R0 ;  /* 0xa7c234c5050d7823 */ /* 0x000fc80000010000 */
[----:B------:R-:W-:Y:S01]  /*02c0*/  IMAD.MOV.U32 R0, RZ, RZ, R13 ;  /* 0x000000ffff007224 */ /* 0x000fe200078e000d */
[----:B0-----:R-:W-:Y:S06]  /*02d0*/  @!P1 BRA `(.L_x_1) ;  /* 0x0000000000d89947 */ /* 0x001fec0003800000 */
[----:B------:R-:W-:Y:S01]  /*02e0*/  @!P2 FMUL.FTZ R0, RZ, R12 ;  /* 0x0000000cff00a220 */ /* 0x000fe20000410000 */
[----:B------:R-:W-:Y:S01]  /*02f0*/  @!P2 IMAD.MOV.U32 R4, RZ, RZ, RZ ;  /* 0x000000ffff04a224 */ /* 0x000fe200078e00ff */
[----:B------:R-:W-:Y:S06]  /*0300*/  @!P2 BRA `(.L_x_1) ;  /* 0x0000000000cca947 */ /* 0x000fec0003800000 */
[----:B------:R-:W-:Y:S01]  /*0310*/  SHF.R.U32.HI R14, RZ, 0x17, R12 ;  /* 0x00000017ff0e7819 */ /* 0x000fe2000001160c */
[----:B------:R-:W-:Y:S01]  /*0320*/  IMAD.SHL.U32 R4, R12, 0x100, RZ ;  /* 0x000001000c047824 */ /* 0x000fe200078e00ff */
[----:B------:R-:W-:Y:S01]  /*0330*/  ULDC.64 UR8, c[0x4][0x8] ;  /* 0x0100020000087ab9 */ /* 0x000fe20000000a00 */
[----:B------:R-:W-:Y:S01]  /*0340*/  IMAD.MOV.U32 R2, RZ, RZ, RZ ;  /* 0x000000ffff027224 */ /* 0x000fe200078e00ff */
[----:B------:R-:W-:Y:S01]  /*0350*/  LOP3.LUT R0, R14, 0xe0, RZ, 0xc0, !PT ;  /* 0x000000e00e007812 */ /* 0x000fe200078ec0ff */
[----:B------:R-:W-:Y:S01]  /*0360*/  IMAD.MOV.U32 R17, RZ, RZ, RZ ;  /* 0x000000ffff117224 */ /* 0x000fe200078e00ff */
[----:B------:R-:W-:Y:S01]  /*0370*/  LOP3.LUT R15, R4, 0x80000000, RZ, 0xfc, !PT ;  /* 0x80000000040f7812 */ /* 0x000fe200078efcff */
[----:B------:R-:W-:Y:S01]  /*0380*/  IMAD.MOV.U32 R19, RZ, RZ, RZ ;  /* 0x000000ffff137224 */ /* 0x000fe200078e00ff */
[----:B------:R-:W-:Y:S01]  /*0390*/  IADD3 R0, R0, -0x80, RZ ;  /* 0xffffff8000007810 */ /* 0x000fe20007ffe0ff */
[----:B------:R-:W-:-:S03]  /*03a0*/  IMAD.MOV.U32 R3, RZ, RZ, R1 ;  /* 0x000000ffff037224 */ /* 0x000fc600078e0001 */
[----:B------:R-:W-:-:S07]  /*03b0*/  SHF.R.U32.HI R0, RZ, 0x5, R0 ;  /* 0x00000005ff007819 */ /* 0x000fce0000011600 */
.L_x_2:
[----:B------:R-:W-:-:S04]  /*03c0*/  IADD3 R4, P0, R17, UR8, RZ ;  /* 0x0000000811047c10 */ /* 0x000fc8000ff1e0ff */
[----:B------:R-:W-:-:S05]  /*03d0*/  IADD3.X R5, R19, UR9, RZ, P0, !PT ;  /* 0x0000000913057c10 */ /* 0x000fca00087fe4ff */
[----:B------:R0:W2:Y:S01]  /*03e0*/  LDG.E.CONSTANT R20, desc[UR4][R4.64] ;  /* 0x0000000404147981 */ /* 0x0000a2000c1e9900 */
[----:B------:R-:W-:-:S04]  /*03f0*/  IADD3 R17, P3, R17, 0x4, RZ ;  /* 0x0000000411117810 */ /* 0x000fc80007f7e0ff */
[----:B------:R-:W-:Y:S01]  /*0400*/  ISETP.NE.U32.AND P0, PT, R17, 0x18, PT ;  /* 0x000000181100780c */ /* 0x000fe20003f05070 */
[----:B------:R-:W-:Y:S02]  /*0410*/  IMAD.X R19, RZ, RZ, R19, P3 ;  /* 0x000000ffff137224 */ /* 0x000fe400018e0613 */
[----:B0-----:R-:W-:-:S03]  /*0420*/  IMAD.MOV.U32 R4, RZ, RZ, R2 ;  /* 0x000000ffff047224 */ /* 0x001fc600078e0002 */
[----:B------:R-:W-:Y:S01]  /*0430*/  ISETP.NE.AND.EX P0, PT, R19, RZ, PT, P0 ;  /* 0x000000ff1300720c */ /* 0x000fe20003f05300 */
[----:B------:R-:W-:Y:S02]  /*0440*/  IMAD.MOV.U32 R5, RZ, RZ, RZ ;  /* 0x000000ffff057224 */ /* 0x000fe400078e00ff */
[----:B--2---:R-:W-:-:S05]  /*0450*/  IMAD.WIDE.U32 R20, R15, R20, R4 ;  /* 0x000000140f147225 */ /* 0x004fca00078e0004 */
[----:B------:R0:W-:Y:S01]  /*0460*/  STL [R3], R20 ;  /* 0x0000001403007387 */ /* 0x0001e20000100800 */
[----:B------:R-:W-:Y:S01]  /*0470*/  MOV R2, R21 ;  /* 0x0000001500027202 */ /* 0x000fe20000000f00 */
[----:B0-----:R-:W-:-:S03]  /*0480*/  VIADD R3, R3, 0x4 ;  /* 0x0000000403037836 */ /* 0x001fc60000000000 */
[----:B------:R-:W-:Y:S05]  /*0490*/  @P0 BRA `(.L_x_2) ;  /* 0xfffffffc00c80947 */ /* 0x000fea000383ffff */
[----:B------:R-:W-:Y:S01]  /*04a0*/  LOP3.LUT P0, RZ, R12, 0xf800000, RZ, 0xc0, !PT ;  /* 0x0f8000000cff7812 */ /* 0x000fe2000780c0ff */
[----:B------:R-:W-:Y:S01]  /*04b0*/  IMAD R17, R0, -0x4, R1 ;  /* 0xfffffffc00117824 */ /* 0x000fe200078e0201 */
[----:B------:R0:W-:Y:S04]  /*04c0*/  STL [R1+0x18], R2 ;  /* 0x0000180201007387 */ /* 0x0001e80000100800 */
[----:B------:R-:W2:Y:S04]  /*04d0*/  LDL R3, [R17+0x14] ;  /* 0x0000140011037983 */ /* 0x000ea80000100800 */
[----:B------:R-:W2:Y:S04]  /*04e0*/  LDL R0, [R17+0x18] ;  /* 0x0000180011007983 */ /* 0x000ea80000100800 */
[----:B------:R-:W3:Y:S01]  /*04f0*/  @P0 LDL R4, [R17+0x10] ;  /* 0x0000100011040983 */ /* 0x000ee20000100800 */
[----:B------:R-:W-:Y:S01]  /*0500*/  UMOV UR8, 0x54442d19 ;  /* 0x54442d1900087882 */ /* 0x000fe20000000000 */
[----:B------:R-:W-:Y:S01]  /*0510*/  UMOV UR9, 0x3bf921fb ;  /* 0x3bf921fb00097882 */ /* 0x000fe20000000000 */
[----:B--2---:R-:W-:-:S02]  /*0520*/  SHF.L.W.U32.HI R0, R3, R14, R0 ;  /* 0x0000000e03007219 */ /* 0x004fc40000010e00 */
[----:B---3--:R-:W-:Y:S02]  /*0530*/  @P0 SHF.L.W.U32.HI R3, R4, R14, R3 ;  /* 0x0000000e04030219 */ /* 0x008fe40000010e03 */
[----:B------:R-:W-:Y:S02]  /*0540*/  ISETP.GE.AND P0, PT, R12, RZ, PT ;  /* 0x000000ff0c00720c */ /* 0x000fe40003f06270 */
[C---:B------:R-:W-:Y:S01]  /*0550*/  SHF.L.W.U32.HI R4, R3.reuse, 0x2, R0 ;  /* 0x0000000203047819 */ /* 0x040fe20000010e00 */
[----:B------:R-:W-:-:S03]  /*0560*/  IMAD.SHL.U32 R3, R3, 0x4, RZ ;  /* 0x0000000403037824 */ /* 0x000fc600078e00ff */
[----:B------:R-:W-:-:S04]  /*0570*/  SHF.R.S32.HI R5, RZ, 0x1f, R4 ;  /* 0x0000001fff057819 */ /* 0x000fc80000011404 */
[C---:B------:R-:W-:Y:S02]  /*0580*/  LOP3.LUT R14, R5.reuse, R3, RZ, 0x3c, !PT ;  /* 0x00000003050e7212 */ /* 0x040fe400078e3cff */
[----:B------:R-:W-:Y:S02]  /*0590*/  LOP3.LUT R15, R5, R4, RZ, 0x3c, !PT ;  /* 0x00000004050f7212 */ /* 0x000fe400078e3cff */
[----:B------:R-:W-:Y:S02]  /*05a0*/  SHF.R.U32.HI R5, RZ, 0x1e, R0 ;  /* 0x0000001eff057819 */ /* 0x000fe40000011600 */
[C---:B------:R-:W-:Y:S02]  /*05b0*/  LOP3.LUT R0, R4.reuse, R12, RZ, 0x3c, !PT ;  /* 0x0000000c04007212 */ /* 0x040fe400078e3cff */
[----:B------:R-:W0:Y:S01]  /*05c0*/  I2F.F64.S64 R14, R14 ;  /* 0x0000000e000e7312 */ /* 0x000e220000301c00 */
[----:B------:R-:W-:Y:S02]  /*05d0*/  LEA.HI R4, R4, R5, RZ, 0x1 ;  /* 0x0000000504047211 */ /* 0x000fe400078f08ff */
[----:B------:R-:W-:-:S03]  /*05e0*/  ISETP.GE.AND P3, PT, R0, RZ, PT ;  /* 0x000000ff0000720c */ /* 0x000fc60003f66270 */
[----:B------:R-:W-:-:S04]  /*05f0*/  IMAD.MOV R0, RZ, RZ, -R4 ;  /* 0x000000ffff007224 */ /* 0x000fc800078e0a04 */
[----:B------:R-:W-:Y:S01]  /*0600*/  @!P0 IMAD.MOV.U32 R4, RZ, RZ, R0 ;  /* 0x000000ffff048224 */ /* 0x000fe200078e0000 */
[----:B0-----:R-:W-:-:S10]  /*0610*/  DMUL R2, R14, UR8 ;  /* 0x000000080e027c28 */ /* 0x001fd40008000000 */
[----:B------:R-:W0:Y:S02]  /*0620*/  F2F.F32.F64 R2, R2 ;  /* 0x0000000200027310 */ /* 0x000e240000301000 */
[----:B0-----:R-:W-:-:S07]  /*0630*/  FSEL R0, -R2, R2, !P3 ;  /* 0x0000000202007208 */ /* 0x001fce0005800100 */
.L_x_1:
[----:B------:R-:W-:Y:S05]  /*0640*/  BSYNC B0 ;  /* 0x0000000000007941 */ /* 0x000fea0003800000 */
.L_x_0:
[----:B------:R-:W-:Y:S02]  /*0650*/  SHF.R.S32.HI R18, RZ, 0x7, R18 ;  /* 0x00000007ff127819 */ /* 0x000fe40000011412 */
[C---:B------:R-:W-:Y:S02]  /*0660*/  ISETP.GT.AND P0, PT, R9.reuse, 0x3f, PT ;  /* 0x0000003f0900780c */ /* 0x040fe40003f04270 */
[----:B------:R-:W-:Y:S01]  /*0670*/  PRMT R17, RZ, 0x7610, R17 ;  /* 0x00007610ff117816 */ /* 0x000fe20000000011 */
[----:B------:R-:W-:Y:S01]  /*0680*/  IMAD R2, R18, 0x80, R9 ;  /* 0x0000008012027824 */ /* 0x000fe200078e0209 */
[----:B------:R-:W-:-:S03]  /*0690*/  ISETP.GE.AND P3, PT, R9, 0x40, PT ;  /* 0x000000400900780c */ /* 0x000fc60003f66270 */
[----:B------:R-:W-:Y:S01]  /*06a0*/  VIADD R15, R2, 0xffffffc0 ;  /* 0xffffffc0020f7836 */ /* 0x000fe20000000000 */
[----:B------:R-:W-:Y:S02]  /*06b0*/  LOP3.LUT R5, R4, 0x1, RZ, 0xc0, !PT ;  /* 0x0000000104057812 */ /* 0x000fe400078ec0ff */
[----:B------:R-:W-:Y:S01]  /*06c0*/  IADD3 R3, R2, 0x40, RZ ;  /* 0x0000004002037810 */ /* 0x000fe20007ffe0ff */
[----:B------:R-:W-:-:S04]  /*06d0*/  IMAD.WIDE R14, R15, 0x2, R6 ;  /* 0x000000020f0e7825 */ /* 0x000fc800078e0206 */
[----:B------:R-:W-:Y:S01]  /*06e0*/  FMUL.FTZ R20, R0, R0 ;  /* 0x0000000000147220 */ /* 0x000fe20000410000 */
[----:B------:R-:W-:Y:S01]  /*06f0*/  IMAD.WIDE R2, R3, 0x2, R6 ;  /* 0x0000000203027825 */ /* 0x000fe200078e0206 */
[----:B------:R-:W5:Y:S01]  /*0700*/  @P0 LDG.E.EL.U16 R17, desc[UR4][R14.64] ;  /* 0x000000040e110981 */ /* 0x000f62000c2e1500 */
[----:B------:R-:W-:Y:S02]  /*0710*/  ISETP.NE.U32.AND P0, PT, R5, 0x1, PT ;  /* 0x000000010500780c */ /* 0x000fe40003f05070 */
[----:B------:R-:W-:Y:S01]  /*0720*/  PRMT R7, RZ, 0x7610, R7 ;  /* 0x00007610ff077816 */ /* 0x000fe20000000007 */
[----:B------:R-:W-:Y:S02]  /*0730*/  IMAD.MOV.U32 R6, RZ, RZ, 0x3c0885e4 ;  /* 0x3c0885e4ff067424 */ /* 0x000fe400078e00ff */
[----:B------:R-:W-:Y:S02]  /*0740*/  VIADD R4, R4, 0x1 ;  /* 0x0000000104047836 */ /* 0x000fe40000000000 */
[----:B------:R-:W-:Y:S01]  /*0750*/  IMAD.MOV.U32 R5, RZ, RZ, -0x46b2bead ;  /* 0xb94d4153ff057424 */ /* 0x000fe200078e00ff */
[----:B------:R0:W5:Y:S05]  /*0760*/  @!P3 LDG.E.EL.U16 R7, desc[UR4][R2.64] ;  /* 0x000000040207b981 */ /* 0x00016a000c2e1500 */
[----:B------:R-:W-:Y:S01]  /*0770*/  @P0 IMAD.MOV.U32 R19, RZ, RZ, 0x37cbac00 ;  /* 0x37cbac00ff130424 */ /* 0x000fe200078e00ff */
[----:B------:R-:W-:-:S03]  /*0780*/  @P0 MOV R6, 0x3d2aaabb ;  /* 0x3d2aaabb00060802 */ /* 0x000fc60000000f00 */
[----:B------:R-:W-:Y:S01]  /*0790*/  @P0 FFMA.FTZ R5, R20, R19, -0.0013887860113754868507 ;  /* 0xbab607ed14050423 */ /* 0x000fe20000010013 */
[----:B0-----:R-:W-:Y:S01]  /*07a0*/  IMAD.MOV.U32 R2, RZ, RZ, -0x41d55558 ;  /* 0xbe2aaaa8ff027424 */ /* 0x001fe200078e00ff */
[----:B------:R-:W-:Y:S01]  /*07b0*/  LOP3.LUT P4, RZ, R4, 0x2, RZ, 0xc0, !PT ;  /* 0x0000000204ff7812 */ /* 0x000fe2000788c0ff */
[----:B------:R-:W-:Y:S01]  /*07c0*/  @P0 IMAD.MOV.U32 R2, RZ, RZ, -0x41000001 ;  /* 0xbeffffffff020424 */ /* 0x000fe200078e00ff */
[----:B------:R-:W-:Y:S01]  /*07d0*/  FSEL R0, R0, 1, !P0 ;  /* 0x3f80000000007808 */ /* 0x000fe20004000000 */
[----:B------:R-:W-:-:S04]  /*07e0*/  FFMA.FTZ R5, R20, R5, R6 ;  /* 0x0000000514057223 */ /* 0x000fc80000010006 */
[C---:B------:R-:W-:Y:S01]  /*07f0*/  FFMA.FTZ R5, R20.reuse, R5, R2 ;  /* 0x0000000514057223 */ /* 0x040fe20000010002 */
[----:B------:R-:W-:Y:S01]  /*0800*/  FFMA.FTZ R3, R20, R0, RZ ;  /* 0x0000000014037223 */ /* 0x000fe200000100ff */
[----:B------:R-:W-:Y:S03]  /*0810*/  BSSY B0, `(.L_x_3) ;  /* 0x000003a000007945 */ /* 0x000fe60003800000 */
[----:B------:R-:W-:-:S04]  /*0820*/  FFMA.FTZ R0, R3, R5, R0 ;  /* 0x0000000503007223 */ /* 0x000fc80000010000 */
[----:B------:R-:W-:Y:S01]  /*0830*/  @P4 FFMA.FTZ R0, R0, -1, RZ ;  /* 0xbf80000000004823 */ /* 0x000fe200000100ff */
[----:B------:R-:W-:Y:S06]  /*0840*/  @!P1 BRA `(.L_x_4) ;  /* 0x0000000000d89947 */ /* 0x000fec0003800000 */
[----:B------:R-:W-:Y:S01]  /*0850*/  @!P2 FMUL.FTZ R13, RZ, R12 ;  /* 0x0000000cff0da220 */ /* 0x000fe20000410000 */
[----:B------:R-:W-:Y:S01]  /*0860*/  @!P2 IMAD.MOV.U32 R16, RZ, RZ, RZ ;  /* 0x000000ffff10a224 */ /* 0x000fe200078e00ff */
[----:B------:R-:W-:Y:S06]  /*0870*/  @!P2 BRA `(.L_x_4) ;  /* 0x0000000000cca947 */ /* 0x000fec0003800000 */
[----:B------:R-:W-:Y:S01]  /*0880*/  SHF.R.U32.HI R6, RZ, 0x17, R12 ;  /* 0x00000017ff067819 */ /* 0x000fe2000001160c */
[----:B------:R-:W-:Y:S01]  /*0890*/  IMAD.SHL.U32 R14, R12, 0x100, RZ ;  /* 0x000001000c0e7824 */ /* 0x000fe200078e00ff */
[----:B------:R-:W-:Y:S01]  /*08a0*/  HFMA2.MMA R5, -RZ, RZ, 0, 0 ;  /* 0x00000000ff057435 */ /* 0x000fe200000001ff */
[----:B------:R-:W-:Y:S01]  /*08b0*/  IMAD.MOV.U32 R2, RZ, RZ, RZ ;  /* 0x000000ffff027224 */ /* 0x000fe200078e00ff */
[----:B------:R-:W-:Y:S01]  /*08c0*/  LOP3.LUT R3, R6, 0xe0, RZ, 0xc0, !PT ;  /* 0x000000e006037812 */ /* 0x000fe200078ec0ff */
[----:B------:R-:W-:Y:S01]  /*08d0*/  IMAD.MOV.U32 R13, RZ, RZ, RZ ;  /* 0x000000ffff0d7224 */ /* 0x000fe200078e00ff */
[----:B------:R-:W-:Y:S01]  /*08e0*/  LOP3.LUT R16, R14, 0x80000000, RZ, 0xfc, !PT ;  /* 0x800000000e107812 */ /* 0x000fe200078efcff */
[----:B------:R-:W-:Y:S02]  /*08f0*/  ULDC.64 UR8, c[0x4][0x8] ;  /* 0x0100020000087ab9 */ /* 0x000fe40000000a00 */
[----:B------:R-:W-:Y:S02]  /*0900*/  VIADD R4, R3, 0xffffff80 ;  /* 0xffffff8003047836 */ /* 0x000fe40000000000 */
[----:B------:R-:W-:-:S03]  /*0910*/  IMAD.MOV.U32 R3, RZ, RZ, R1 ;  /* 0x000000ffff037224 */ /* 0x000fc600078e0001 */
[----:B------:R-:W-:-:S07]  /*0920*/  SHF.R.U32.HI R4, RZ, 0x5, R4 ;  /* 0x00000005ff047819 */ /* 0x000fce0000011604 */
.L_x_5:
[----:B------:R-:W-:-:S04]  /*0930*/  IADD3 R14, P0, R5, UR8, RZ ;  /* 0x00000008050e7c10 */ /* 0x000fc8000ff1e0ff */
[----:B------:R-:W-:-:S05]  /*0940*/  IADD3.X R15, R13, UR9, RZ, P0, !PT ;  /* 0x000000090d0f7c10 */ /* 0x000fca00087fe4ff */
[----:B------:R0:W2:Y:S01]  /*0950*/  LDG.E.CONSTANT R21, desc[UR4][R14.64] ;  /* 0x000000040e157981 */ /* 0x0000a2000c1e9900 */
[----:B------:R-:W-:-:S04]  /*0960*/  IADD3 R5, P1, R5, 0x4, RZ ;  /* 0x0000000405057810 */ /* 0x000fc80007f3e0ff */
[----:B------:R-:W-:Y:S02]  /*0970*/  ISETP.NE.U32.AND P0, PT, R5, 0x18, PT ;  /* 0x000000180500780c */ /* 0x000fe40003f05070 */
[----:B------:R-:W-:Y:S01]  /*0980*/  IADD3.X R13, RZ, R13, RZ, P1, !PT ;  /* 0x0000000dff0d7210 */ /* 0x000fe20000ffe4ff */
[----:B0-----:R-:W-:-:S03]  /*0990*/  IMAD.MOV.U32 R14, RZ, RZ, R2 ;  /* 0x000000ffff0e7224 */ /* 0x001fc600078e0002 */
[----:B------:R-:W-:Y:S01]  /*09a0*/  ISETP.NE.AND.EX P0, PT, R13, RZ, PT, P0 ;  /* 0x000000ff0d00720c */ /* 0x000fe20003f05300 */
[----:B------:R-:W-:Y:S02]  /*09b0*/  IMAD.MOV.U32 R15, RZ, RZ, RZ ;  /* 0x000000ffff0f7224 */ /* 0x000fe400078e00ff */
[----:B--2---:R-:W-:-:S04]  /*09c0*/  IMAD.WIDE.U32 R20, R16, R21, R14 ;  /* 0x0000001510147225 */ /* 0x004fc800078e000e */
[----:B------:R-:W-:Y:S01]  /*09d0*/  IMAD.MOV.U32 R2, RZ, RZ, R21 ;  /* 0x000000ffff027224 */ /* 0x000fe200078e0015 */
[----:B------:R0:W-:Y:S02]  /*09e0*/  STL [R3], R20 ;  /* 0x0000001403007387 */ /* 0x0001e40000100800 */
        /* <DEDUP_REMOVED lines=10> */
[----:B------:R-:W-:-:S02]  /*0a90*/  ISETP.GE.AND P1, PT, R12, RZ, PT ;  /* 0x000000ff0c00720c */ /* 0x000fc40003f26270 */
[-C--:B--2---:R-:W-:Y:S02]  /*0aa0*/  SHF.L.W.U32.HI R3, R4, R6.reuse, R3 ;  /* 0x0000000604037219 */ /* 0x084fe40000010e03 */
[----:B---3--:R-:W-:Y:S02]  /*0ab0*/  @P0 SHF.L.W.U32.HI R4, R5, R6, R4 ;  /* 0x0000000605040219 */ /* 0x008fe40000010e04 */
[--C-:B------:R-:W-:Y:S02]  /*0ac0*/  SHF.R.U32.HI R16, RZ, 0x1e, R3.reuse ;  /* 0x0000001eff107819 */ /* 0x100fe40000011603 */
[C---:B------:R-:W-:Y:S01]  /*0ad0*/  SHF.L.W.U32.HI R5, R4.reuse, 0x2, R3 ;  /* 0x0000000204057819 */ /* 0x040fe20000010e03 */
[----:B------:R-:W-:-:S03]  /*0ae0*/  IMAD.SHL.U32 R4, R4, 0x4, RZ ;  /* 0x0000000404047824 */ /* 0x000fc600078e00ff */
[----:B------:R-:W-:Y:S02]  /*0af0*/  SHF.R.S32.HI R6, RZ, 0x1f, R5 ;  /* 0x0000001fff067819 */ /* 0x000fe40000011405 */
[C---:B------:R-:W-:Y:S02]  /*0b00*/  LEA.HI R16, R5.reuse, R16, RZ, 0x1 ;  /* 0x0000001005107211 */ /* 0x040fe400078f08ff */
[C---:B------:R-:W-:Y:S02]  /*0b10*/  LOP3.LUT R14, R6.reuse, R4, RZ, 0x3c, !PT ;  /* 0x00000004060e7212 */ /* 0x040fe400078e3cff */
[----:B------:R-:W-:Y:S01]  /*0b20*/  LOP3.LUT R15, R6, R5, RZ, 0x3c, !PT ;  /* 0x00000005060f7212 */ /* 0x000fe200078e3cff */
[----:B0-----:R-:W-:Y:S01]  /*0b30*/  IMAD.MOV R2, RZ, RZ, -R16 ;  /* 0x000000ffff027224 */ /* 0x001fe200078e0a10 */
[----:B------:R-:W-:-:S04]  /*0b40*/  LOP3.LUT R12, R5, R12, RZ, 0x3c, !PT ;  /* 0x0000000c050c7212 */ /* 0x000fc800078e3cff */
[----:B------:R-:W0:Y:S01]  /*0b50*/  I2F.F64.S64 R14, R14 ;  /* 0x0000000e000e7312 */ /* 0x000e220000301c00 */
[----:B------:R-:W-:Y:S02]  /*0b60*/  ISETP.GE.AND P0, PT, R12, RZ, PT ;  /* 0x000000ff0c00720c */ /* 0x000fe40003f06270 */
[----:B------:R-:W-:Y:S01]  /*0b70*/  @!P1 MOV R16, R2 ;  /* 0x0000000200109202 */ /* 0x000fe20000000f00 */
[----:B0-----:R-:W-:-:S10]  /*0b80*/  DMUL R20, R14, UR8 ;  /* 0x000000080e147c28 */ /* 0x001fd40008000000 */
[----:B------:R-:W0:Y:S02]  /*0b90*/  F2F.F32.F64 R20, R20 ;  /* 0x0000001400147310 */ /* 0x000e240000301000 */
[----:B0-----:R-:W-:-:S07]  /*0ba0*/  FSEL R13, -R20, R20, !P0 ;  /* 0x00000014140d7208 */ /* 0x001fce0004000100 */
.L_x_4:
[----:B------:R-:W-:Y:S05]  /*0bb0*/  BSYNC B0 ;  /* 0x0000000000007941 */ /* 0x000fea0003800000 */
.L_x_3:
[----:B------:R-:W-:Y:S01]  /*0bc0*/  LOP3.LUT R2, R16, 0x1, RZ, 0xc0, !PT ;  /* 0x0000000110027812 */ /* 0x000fe200078ec0ff */
[----:B------:R-:W-:Y:S01]  /*0bd0*/  FMUL.FTZ R15, R13, R13 ;  /* 0x0000000d0d0f7220 */ /* 0x000fe20000410000 */
[----:B------:R-:W-:Y:S02]  /*0be0*/  IMAD.MOV.U32 R4, RZ, RZ, 0x3c0885e4 ;  /* 0x3c0885e4ff047424 */ /* 0x000fe400078e00ff */
[----:B------:R-:W-:Y:S01]  /*0bf0*/  ISETP.NE.U32.AND P0, PT, R2, 0x1, PT ;  /* 0x000000010200780c */ /* 0x000fe20003f05070 */
[----:B------:R-:W-:Y:S02]  /*0c00*/  IMAD.MOV.U32 R3, RZ, RZ, -0x46b2bead ;  /* 0xb94d4153ff037424 */ /* 0x000fe400078e00ff */
[----:B------:R-:W-:Y:S02]  /*0c10*/  IMAD.MOV.U32 R5, RZ, RZ, -0x41d55558 ;  /* 0xbe2aaaa8ff057424 */ /* 0x000fe400078e00ff */
[----:B-----5:R-:W-:Y:S02]  /*0c20*/  HADD2.F32 R7, -RZ, R7.H0_H0 ;  /* 0x20000007ff077230 */ /* 0x020fe40000004100 */
[----:B------:R-:W-:-:S03]  /*0c30*/  HADD2.F32 R17, -RZ, R17.H0_H0 ;  /* 0x20000011ff117230 */ /* 0x000fc60000004100 */
[----:B------:R-:W-:-:S03]  /*0c40*/  @!P3 FADD R17, RZ, -R7 ;  /* 0x80000007ff11b221 */ /* 0x000fc60000000000 */
[----:B------:R-:W-:Y:S01]  /*0c50*/  @!P0 IMAD.MOV.U32 R2, RZ, RZ, 0x37cbac00 ;  /* 0x37cbac00ff028424 */ /* 0x000fe200078e00ff */
[----:B------:R-:W-:Y:S01]  /*0c60*/  @!P0 MOV R4, 0x3d2aaabb ;  /* 0x3d2aaabb00048802 */ /* 0x000fe20000000f00 */
[----:B------:R-:W-:Y:S02]  /*0c70*/  @!P0 IMAD.MOV.U32 R5, RZ, RZ, -0x41000001 ;  /* 0xbeffffffff058424 */ /* 0x000fe400078e00ff */
[----:B------:R-:W-:Y:S01]  /*0c80*/  @!P0 FFMA.FTZ R3, R15, R2, -0.0013887860113754868507 ;  /* 0xbab607ed0f038423 */ /* 0x000fe20000010002 */
[----:B------:R-:W-:Y:S02]  /*0c90*/  FSEL R2, R13, 1, P0 ;  /* 0x3f8000000d027808 */ /* 0x000fe40000000000 */
[----:B------:R-:W-:Y:S01]  /*0ca0*/  LOP3.LUT P0, RZ, R16, 0x2, RZ, 0xc0, !PT ;  /* 0x0000000210ff7812 */ /* 0x000fe2000780c0ff */
[----:B------:R-:W-:Y:S01]  /*0cb0*/  FFMA.FTZ R4, R15, R3, R4 ;  /* 0x000000030f047223 */ /* 0x000fe20000010004 */
[----:B------:R-:W-:-:S03]  /*0cc0*/  LEA.HI R3, R18, R18, RZ, 0x5 ;  /* 0x0000001212037211 */ /* 0x000fc600078f28ff */
[C---:B------:R-:W-:Y:S01]  /*0cd0*/  FFMA.FTZ R5, R15.reuse, R4, R5 ;  /* 0x000000040f057223 */ /* 0x040fe20000010005 */
[----:B------:R-:W-:Y:S01]  /*0ce0*/  FFMA.FTZ R15, R15, R2, RZ ;  /* 0x000000020f0f7223 */ /* 0x000fe200000100ff */
[----:B------:R-:W-:-:S03]  /*0cf0*/  LOP3.LUT R3, R3, 0x1ffffe0, RZ, 0xc0, !PT ;  /* 0x01ffffe003037812 */ /* 0x000fc600078ec0ff */
[----:B------:R-:W-:Y:S02]  /*0d00*/  FFMA.FTZ R2, R15, R5, R2 ;  /* 0x000000050f027223 */ /* 0x000fe40000010002 */
[----:B------:R-:W0:Y:S01]  /*0d10*/  LDC.64 R4, c[0x0][0x220] ;  /* 0x00008800ff047b82 */ /* 0x000e220000000a00 */
[----:B------:R-:W-:Y:S02]  /*0d20*/  IMAD.IADD R3, R18, 0x1, -R3 ;  /* 0x0000000112037824 */ /* 0x000fe400078e0a03 */
[----:B------:R-:W-:Y:S01]  /*0d30*/  @P0 FFMA.FTZ R2, R2, -1, RZ ;  /* 0xbf80000002020823 */ /* 0x000fe200000100ff */
[----:B------:R-:W-:Y:S01]  /*0d40*/  LOP3.LUT P0, RZ, R11, 0x80, RZ, 0xc0, !PT ;  /* 0x000000800bff7812 */ /* 0x000fe2000780c0ff */
[----:B------:R-:W-:Y:S02]  /*0d50*/  IMAD R8, R3, UR6, R8 ;  /* 0x0000000603087c24 */ /* 0x000fe4000f8e0208 */
[----:B------:R-:W-:Y:S01]  /*0d60*/  FMUL R2, R17, R2 ;  /* 0x0000000211027220 */ /* 0x000fe20000400000 */
[----:B------:R-:W-:-:S02]  /*0d70*/  HADD2.F32 R3, -RZ, R10.H0_H0 ;  /* 0x2000000aff037230 */ /* 0x000fc40000004100 */
[----:B------:R-:W-:-:S03]  /*0d80*/  IMAD R9, R8, 0x80, R9 ;  /* 0x0000008008097824 */ /* 0x000fc600078e0209 */
[----:B------:R-:W-:-:S04]  /*0d90*/  FFMA R2, R3, R0, R2 ;  /* 0x0000000003027223 */ /* 0x000fc80000000002 */
[----:B------:R-:W-:Y:S05]  /*0da0*/  @P0 EXIT ;  /* 0x000000000000094d */ /* 0x000fea0003800000 */
[----:B------:R-:W-:Y:S01]  /*0db0*/  F2FP.F16.F32.PACK_AB R2, RZ, R2 ;  /* 0x00000002ff02723e */ /* 0x000fe200000000ff */
[----:B0-----:R-:W-:-:S05]  /*0dc0*/  IMAD.WIDE R4, R9, 0x2, R4 ;  /* 0x0000000209047825 */ /* 0x001fca00078e0204 */
[----:B------:R-:W-:Y:S01]  /*0dd0*/  STG.E.U16 desc[UR4][R4.64], R2 ;  /* 0x0000000204007986 */ /* 0x000fe2000c101504 */
[----:B------:R-:W-:Y:S05]  /*0de0*/  EXIT ;  /* 0x000000000000794d */ /* 0x000fea0003800000 */
.L_x_6:
[----:B------:R-:W-:-:S00]  /*0df0*/  BRA `(.L_x_6) ;  /* 0xfffffffc00fc7947 */ /* 0x000fc0000383ffff */
[----:B------:R-:W-:-:S00]  /*0e00*/  NOP ;  /* 0x0000000000007918 */ /* 0x000fc00000000000 */
[----:B------:R-:W-:-:S00]  /*0e10*/  NOP ;  /* 0x0000000000007918 */ /* 0x000fc00000000000 */
[----:B------:R-:W-:-:S00]  /*0e20*/  NOP ;  /* 0x0000000000007918 */ /* 0x000fc00000000000 */
[----:B------:R-:W-:-:S00]  /*0e30*/  NOP ;  /* 0x0000000000007918 */ /* 0x000fc00000000000 */
[----:B------:R-:W-:-:S00]  /*0e40*/  NOP ;  /* 0x0000000000007918 */ /* 0x000fc00000000000 */
[----:B------:R-:W-:-:S00]  /*0e50*/  NOP ;  /* 0x0000000000007918 */ /* 0x000fc00000000000 */
[----:B------:R-:W-:-:S00]  /*0e60*/  NOP ;  /* 0x0000000000007918 */ /* 0x000fc00000000000 */
[----:B------:R-:W-:-:S00]  /*0e70*/  NOP ;  /* 0x0000000000007918 */ /* 0x000fc00000000000 */
.L_x_7:


//--------------------- .nv.global.init           --------------------------
	.section	.nv.global.init,"aw",@progbits
	.align	4
.nv.global.init:
	.type		__cudart_i2opi_f,@object
	.size		__cudart_i2opi_f,(_$_str - __cudart_i2opi_f)
__cudart_i2opi_f:
        /*0000*/ 	.byte	0x41, 0x90, 0x43, 0x3c, 0x99, 0x95, 0x62, 0xdb, 0xc0, 0xdd, 0x34, 0xf5, 0xd1, 0x57, 0x27, 0xfc
        /*0010*/ 	.byte	0x29, 0x15, 0x44, 0x4e, 0x6e, 0x83, 0xf9, 0xa2
	.type		_$_str,@object
	.size		_$_str,(.L_0 - _$_str)
_$_str:
        /*0018*/ 	.byte	0x5f, 0x5f, 0x43, 0x55, 0x44, 0x41, 0x5f, 0x46, 0x54, 0x5a, 0x00
.L_0:


//--------------------- .nv.constant0.triton_poi_fused_add_cat_clone_mul_4 --------------------------
	.section	.nv.constant0.triton_poi_fused_add_cat_clone_mul_4,"a",@progbits
	.sectionflags	@""
	.align	4
.nv.constant0.triton_poi_fused_add_cat_clone_mul_4:
	.zero		568
